//
// Generated by NVIDIA NVVM Compiler
//
// Compiler Build ID: CL-36424714
// Cuda compilation tools, release 13.0, V13.0.88
// Based on NVVM 20.0.0
//

.version 9.0
.target sm_100
.address_size 64

	// .globl	_Z17hellofromDevice1Di
.extern .func  (.param .b32 func_retval0) vprintf
(
	.param .b64 vprintf_param_0,
	.param .b64 vprintf_param_1
)
;
.global .align 1 .b8 $str[55] = {91, 98, 37, 100, 32, 111, 102, 32, 37, 100, 44, 32, 116, 37, 100, 93, 58, 9, 86, 97, 108, 117, 101, 32, 115, 101, 110, 116, 32, 116, 111, 32, 107, 101, 114, 110, 101, 108, 32, 102, 117, 110, 99, 116, 105, 111, 110, 32, 105, 115, 58, 37, 100, 10};

.visible .entry _Z17hellofromDevice1Di(
	.param .u32 _Z17hellofromDevice1Di_param_0
)
{
	.local .align 16 .b8 	__local_depot0[16];
	.reg .b64 	%SP;
	.reg .b64 	%SPL;
	.reg .b32 	%r<9>;
	.reg .b64 	%rd<5>;

	mov.u64 	%SPL, __local_depot0;
	cvta.local.u64 	%SP, %SPL;
	ld.param.u32 	%r1, [_Z17hellofromDevice1Di_param_0];
	add.u64 	%rd1, %SP, 0;
	add.u64 	%rd2, %SPL, 0;
	mov.u32 	%r2, %ntid.x;
	mov.u32 	%r3, %ctaid.x;
	mov.u32 	%r4, %tid.x;
	mad.lo.s32 	%r5, %r3, %r2, %r4;
	mov.u32 	%r6, %nctaid.x;
	st.local.v4.u32 	[%rd2], {%r3, %r6, %r5, %r1};
	mov.u64 	%rd3, $str;
	cvta.global.u64 	%rd4, %rd3;
	{ // callseq 0, 0
	.param .b64 param0;
	st.param.b64 	[param0], %rd4;
	.param .b64 param1;
	st.param.b64 	[param1], %rd1;
	.param .b32 retval0;
	call.uni (retval0), 
	vprintf, 
	(
	param0, 
	param1
	);
	ld.param.b32 	%r7, [retval0];
	} // callseq 0
	ret;

}


// ===== COMPILED SASS (sm_100) =====

	.target	sm_100

	.elftype	@"ET_EXEC"


//--------------------- .note.nv.tkinfo           --------------------------
	.section	.note.nv.tkinfo,"",@"SHT_NOTE"
	.sectionflags	@"SHF_NOTE_NV_TKINFO"
	.tkinfo
        /*0018*/ 	.word	0x00000002
        /*0030*/ 	.string	""
        /*0030*/ 	.string	"ptxas"
        /*0030*/ 	.string	"Cuda compilation tools, release 13.0, V13.0.88"
        /*0030*/ 	.string	"Build cuda_13.0.r13.0/compiler.36424714_0"
        /*0030*/ 	.string	"-arch sm_100 -m 64 "



//--------------------- .note.nv.cuinfo           --------------------------
	.section	.note.nv.cuinfo,"",@"SHT_NOTE"
	.sectionflags	@"SHF_NOTE_NV_CUINFO"
        /*0018*/ 	.short	0x0002
        /*001a*/ 	.short	0x0064
        /*001c*/ 	.short	0x0082
	.zero		2


//--------------------- .nv.info                  --------------------------
	.section	.nv.info,"",@"SHT_CUDA_INFO"
	.align	4


	//----- nvinfo : EIATTR_REGCOUNT
	.align		4
        /*0000*/ 	.byte	0x04, 0x2f
        /*0002*/ 	.short	(.L_2 - .L_1)
	.align		4
.L_1:
        /*0004*/ 	.word	index@(_Z17hellofromDevice1Di)
        /*0008*/ 	.word	0x00000018


	//----- nvinfo : EIATTR_FRAME_SIZE
	.align		4
.L_2:
        /*000c*/ 	.byte	0x04, 0x11
        /*000e*/ 	.short	(.L_4 - .L_3)
	.align		4
.L_3:
        /*0010*/ 	.word	index@(_Z17hellofromDevice1Di)
        /*0014*/ 	.word	0x00000010


	//----- nvinfo : EIATTR_MIN_STACK_SIZE
	.align		4
.L_4:
        /*0018*/ 	.byte	0x04, 0x12
        /*001a*/ 	.short	(.L_6 - .L_5)
	.align		4
.L_5:
        /*001c*/ 	.word	index@(_Z17hellofromDevice1Di)
        /*0020*/ 	.word	0x00000010
.L_6:


//--------------------- .nv.compat                --------------------------
	.section	.nv.compat,"",@"SHT_CUDA_COMPAT_INFO"
	.align	4
        /*0000*/ 	.byte	0x02, 0x09, 0x00, 0x00, 0x02, 0x02, 0x01, 0x00, 0x02, 0x05, 0x05, 0x00, 0x03, 0x07, 0x01, 0x01
        /*0010*/ 	.byte	0x02, 0x03, 0x00, 0x00, 0x02, 0x06, 0x01, 0x00, 0x04, 0x0b, 0x08, 0x00, 0x09, 0x00, 0x00, 0x00
        /*0020*/ 	.byte	0x00, 0x00, 0x00, 0x00


//--------------------- .nv.info._Z17hellofromDevice1Di --------------------------
	.section	.nv.info._Z17hellofromDevice1Di,"",@"SHT_CUDA_INFO"
	.sectionflags	@""
	.align	4


	//----- nvinfo : EIATTR_CUDA_API_VERSION
	.align		4
        /*0000*/ 	.byte	0x04, 0x37
        /*0002*/ 	.short	(.L_8 - .L_7)
.L_7:
        /*0004*/ 	.word	0x00000082


	//----- nvinfo : EIATTR_KPARAM_INFO
	.align		4
.L_8:
        /*0008*/ 	.byte	0x04, 0x17
        /*000a*/ 	.short	(.L_10 - .L_9)
.L_9:
        /*000c*/ 	.word	0x00000000
        /*0010*/ 	.short	0x0000
        /*0012*/ 	.short	0x0000
        /*0014*/ 	.byte	0x00, 0xf0, 0x11, 0x00


	//----- nvinfo : EIATTR_SPARSE_MMA_MASK
	.align		4
.L_10:
        /*0018*/ 	.byte	0x03, 0x50
        /*001a*/ 	.short	0x0000


	//----- nvinfo : EIATTR_MAXREG_COUNT
	.align		4
        /*001c*/ 	.byte	0x03, 0x1b
        /*001e*/ 	.short	0x00ff


	//----- nvinfo : EIATTR_EXTERNS
	.align		4
        /*0020*/ 	.byte	0x04, 0x0f
        /*0022*/ 	.short	(.L_12 - .L_11)


	//   ....[0]....
	.align		4
.L_11:
        /*0024*/ 	.word	index@(vprintf)


	//----- nvinfo : EIATTR_MERCURY_ISA_VERSION
	.align		4
.L_12:
        /*0028*/ 	.byte	0x03, 0x5f
        /*002a*/ 	.short	0x0101


	//----- nvinfo : EIATTR_VRC_CTA_INIT_COUNT
	.align		4
        /*002c*/ 	.byte	0x02, 0x4a
	.zero		1
	.zero		1


	//----- nvinfo : EIATTR_SYSCALL_OFFSETS
	.align		4
        /*0030*/ 	.byte	0x04, 0x46
        /*0032*/ 	.short	(.L_14 - .L_13)


	//   ....[0]....
.L_13:
        /*0034*/ 	.word	0x00000130


	//----- nvinfo : EIATTR_EXIT_INSTR_OFFSETS
	.align		4
.L_14:
        /*0038*/ 	.byte	0x04, 0x1c
        /*003a*/ 	.short	(.L_16 - .L_15)


	//   ....[0]....
.L_15:
        /*003c*/ 	.word	0x00000140


	//----- nvinfo : EIATTR_CBANK_PARAM_SIZE
	.align		4
.L_16:
        /*0040*/ 	.byte	0x03, 0x19
        /*0042*/ 	.short	0x0004


	//----- nvinfo : EIATTR_PARAM_CBANK
	.align		4
        /*0044*/ 	.byte	0x04, 0x0a
        /*0046*/ 	.short	(.L_18 - .L_17)
	.align		4
.L_17:
        /*0048*/ 	.word	index@(.nv.constant0._Z17hellofromDevice1Di)
        /*004c*/ 	.short	0x0380
        /*004e*/ 	.short	0x0004


	//----- nvinfo : EIATTR_SW_WAR
	.align		4
.L_18:
        /*0050*/ 	.byte	0x04, 0x36
        /*0052*/ 	.short	(.L_20 - .L_19)
.L_19:
        /*0054*/ 	.word	0x00000008
.L_20:


//--------------------- .nv.callgraph             --------------------------
	.section	.nv.callgraph,"",@"SHT_CUDA_CALLGRAPH"
	.align	4
	.sectionentsize	8
	.align		4
        /*0000*/ 	.word	0x00000000
	.align		4
        /*0004*/ 	.word	0xffffffff
	.align		4
        /*0008*/ 	.word	index@(_Z17hellofromDevice1Di)
	.align		4
        /*000c*/ 	.word	index@(vprintf)
	.align		4
        /*0010*/ 	.word	0x00000000
	.align		4
        /*0014*/ 	.word	0xfffffffe
	.align		4
        /*0018*/ 	.word	0x00000000
	.align		4
        /*001c*/ 	.word	0xfffffffd
	.align		4
        /*0020*/ 	.word	0x00000000
	.align		4
        /*0024*/ 	.word	0xfffffffc


//--------------------- .nv.constant4             --------------------------
	.section	.nv.constant4,"a",@progbits
	.align	8
	.align		8
.nv.constant4:
        /*0000*/ 	.dword	vprintf
	.align		8
        /*0008*/ 	.dword	$str


//--------------------- .text._Z17hellofromDevice1Di --------------------------
	.section	.text._Z17hellofromDevice1Di,"ax",@progbits
	.align	128
        .global         _Z17hellofromDevice1Di
        .type           _Z17hellofromDevice1Di,@function
        .size           _Z17hellofromDevice1Di,(.L_x_2 - _Z17hellofromDevice1Di)
        .other          _Z17hellofromDevice1Di,@"STO_CUDA_ENTRY STV_DEFAULT"
_Z17hellofromDevice1Di:
.text._Z17hellofromDevice1Di:
[----:B------:R-:W0:Y:S01]  /*0000*/  LDC R1, c[0x0][0x37c] ;  /* 0x0000df00ff017b82 */ /* 0x000e220000000800 */
[----:B------:R-:W1:Y:S01]  /*0010*/  S2R R3, SR_TID.X ;  /* 0x0000000000037919 */ /* 0x000e620000002100 */
[----:B------:R-:W2:Y:S06]  /*0020*/  LDCU UR5, c[0x0][0x2fc] ;  /* 0x00005f80ff0577ac */ /* 0x000eac0008000800 */
[----:B------:R-:W3:Y:S01]  /*0030*/  LDC R11, c[0x0][0x380] ;  /* 0x0000e000ff0b7b82 */ /* 0x000ee20000000800 */
[----:B0-----:R-:W-:Y:S01]  /*0040*/  VIADD R1, R1, 0xfffffff0 ;  /* 0xfffffff001017836 */ /* 0x001fe20000000000 */
[----:B------:R-:W1:Y:S01]  /*0050*/  S2R R8, SR_CTAID.X ;  /* 0x0000000000087919 */ /* 0x000e620000002500 */
[----:B------:R-:W1:Y:S01]  /*0060*/  LDCU UR6, c[0x0][0x360] ;  /* 0x00006c00ff0677ac */ /* 0x000e620008000800 */
[----:B------:R-:W-:Y:S01]  /*0070*/  MOV R0, 0x0 ;  /* 0x0000000000007802 */ /* 0x000fe20000000f00 */
[----:B------:R-:W0:Y:S03]  /*0080*/  LDCU UR4, c[0x0][0x2f8] ;  /* 0x00005f00ff0477ac */ /* 0x000e260008000800 */
[----:B------:R-:W3:Y:S01]  /*0090*/  LDC R9, c[0x0][0x370] ;  /* 0x0000dc00ff097b82 */ /* 0x000ee20000000800 */
[----:B0-----:R-:W-:-:S05]  /*00a0*/  IADD3 R6, P0, PT, R1, UR4, RZ ;  /* 0x0000000401067c10 */ /* 0x001fca000ff1e0ff */
[----:B--2---:R-:W-:Y:S02]  /*00b0*/  IMAD.X R7, RZ, RZ, UR5, P0 ;  /* 0x00000005ff077e24 */ /* 0x004fe400080e06ff */
[----:B-1----:R-:W-:Y:S01]  /*00c0*/  IMAD R10, R8, UR6, R3 ;  /* 0x00000006080a7c24 */ /* 0x002fe2000f8e0203 */
[----:B------:R-:W0:Y:S01]  /*00d0*/  LDCU.64 UR6, c[0x4][0x8] ;  /* 0x01000100ff0677ac */ /* 0x000e220008000a00 */
[----:B------:R1:W2:Y:S03]  /*00e0*/  LDC.64 R2, c[0x4][R0] ;  /* 0x0100000000027b82 */ /* 0x0002a60000000a00 */
[----:B---3--:R1:W-:Y:S01]  /*00f0*/  STL.128 [R1], R8 ;  /* 0x0000000801007387 */ /* 0x0083e20000100c00 */
[----:B0-----:R-:W-:Y:S01]  /*0100*/  IMAD.U32 R4, RZ, RZ, UR6 ;  /* 0x00000006ff047e24 */ /* 0x001fe2000f8e00ff */
[----:B------:R-:W-:-:S07]  /*0110*/  MOV R5, UR7 ;  /* 0x0000000700057c02 */ /* 0x000fce0008000f00 */
[----:B------:R-:W-:-:S07]  /*0120*/  LEPC R20, `(.L_x_0) ;  /* 0x000000001014794e */ /* 0x000fce0000000000 */
[----:B-12---:R-:W-:Y:S05]  /*0130*/  CALL.ABS.NOINC R2 ;  /* 0x0000000002007343 */ /* 0x006fea0003c00000 */
.L_x_0:
[----:B------:R-:W-:Y:S05]  /*0140*/  EXIT ;  /* 0x000000000000794d */ /* 0x000fea0003800000 */
.L_x_1:
[----:B------:R-:W-:-:S00]  /*0150*/  BRA `(.L_x_1) ;  /* 0xfffffffc00fc7947 */ /* 0x000fc0000383ffff */
[----:B------:R-:W-:-:S00]  /*0160*/  NOP ;  /* 0x0000000000007918 */ /* 0x000fc00000000000 */
        /* <DEDUP_REMOVED lines=9> */
.L_x_2:


//--------------------- .nv.global.init           --------------------------
	.section	.nv.global.init,"aw",@progbits
.nv.global.init:
	.type		$str,@object
	.size		$str,(.L_0 - $str)
$str:
        /*0000*/ 	.byte	0x5b, 0x62, 0x25, 0x64, 0x20, 0x6f, 0x66, 0x20, 0x25, 0x64, 0x2c, 0x20, 0x74, 0x25, 0x64, 0x5d
        /*0010*/ 	.byte	0x3a, 0x09, 0x56, 0x61, 0x6c, 0x75, 0x65, 0x20, 0x73, 0x65, 0x6e, 0x74, 0x20, 0x74, 0x6f, 0x20
        /*0020*/ 	.byte	0x6b, 0x65, 0x72, 0x6e, 0x65, 0x6c, 0x20, 0x66, 0x75, 0x6e, 0x63, 0x74, 0x69, 0x6f, 0x6e, 0x20
        /*0030*/ 	.byte	0x69, 0x73, 0x3a, 0x25, 0x64, 0x0a, 0x00
.L_0:


//--------------------- .nv.shared.reserved.0     --------------------------
	.section	.nv.shared.reserved.0,"aw",@nobits
	.weak		__nv_reservedSMEM_offset_0_alias
	.size		__nv_reservedSMEM_offset_0_alias, 0, 64
	.other		__nv_reservedSMEM_offset_0_alias,@"STO_CUDA_RESERVED_SHARED STV_DEFAULT"
__nv_reservedSMEM_offset_0_alias:
	.zero		0
	.zero		64


//--------------------- .nv.constant0._Z17hellofromDevice1Di --------------------------
	.section	.nv.constant0._Z17hellofromDevice1Di,"a",@progbits
	.sectionflags	@""
	.align	4
.nv.constant0._Z17hellofromDevice1Di:
	.zero		900


//--------------------- SYMBOLS --------------------------

	.type		.nv.reservedSmem.offset0,@object
	.size		.nv.reservedSmem.offset0,0x4
	.type		vprintf,@function
